//
// Generated by NVIDIA NVVM Compiler
//
// Compiler Build ID: CL-36424714
// Cuda compilation tools, release 13.0, V13.0.88
// Based on NVVM 20.0.0
//

.version 9.0
.target sm_100
.address_size 64

	// .globl	_Z12suma2D_SHMEMPfS_ii

.visible .entry _Z12suma2D_SHMEMPfS_ii(
	.param .u64 .ptr .align 1 _Z12suma2D_SHMEMPfS_ii_param_0,
	.param .u64 .ptr .align 1 _Z12suma2D_SHMEMPfS_ii_param_1,
	.param .u32 _Z12suma2D_SHMEMPfS_ii_param_2,
	.param .u32 _Z12suma2D_SHMEMPfS_ii_param_3
)
{
	.reg .pred 	%p<2>;
	.reg .b32 	%r<13>;
	.reg .b32 	%f<3>;
	.reg .b64 	%rd<9>;

	ld.param.u64 	%rd2, [_Z12suma2D_SHMEMPfS_ii_param_0];
	ld.param.u64 	%rd3, [_Z12suma2D_SHMEMPfS_ii_param_1];
	ld.param.u32 	%r2, [_Z12suma2D_SHMEMPfS_ii_param_2];
	cvta.to.global.u64 	%rd4, %rd3;
	mov.u32 	%r3, %tid.x;
	mov.u32 	%r4, %tid.y;
	mov.u32 	%r5, %ntid.x;
	mov.u32 	%r6, %ctaid.x;
	mad.lo.s32 	%r7, %r5, %r6, %r3;
	mov.u32 	%r8, %ntid.y;
	mov.u32 	%r9, %ctaid.y;
	mad.lo.s32 	%r10, %r8, %r9, %r4;
	mad.lo.s32 	%r1, %r2, %r10, %r7;
	mul.wide.s32 	%rd5, %r1, 4;
	add.s64 	%rd1, %rd4, %rd5;
	mov.b32 	%r11, 0;
	st.global.u32 	[%rd1], %r11;
	mul.lo.s32 	%r12, %r2, %r2;
	setp.ge.s32 	%p1, %r1, %r12;
	@%p1 bra 	$L__BB0_2;
	cvta.to.global.u64 	%rd6, %rd2;
	add.s64 	%rd8, %rd6, %rd5;
	ld.global.f32 	%f1, [%rd8];
	add.f32 	%f2, %f1, 0f3F800000;
	st.global.f32 	[%rd1], %f2;
$L__BB0_2:
	ret;

}


// ===== COMPILED SASS (sm_100) =====

	.target	sm_100

	.elftype	@"ET_EXEC"


//--------------------- .note.nv.tkinfo           --------------------------
	.section	.note.nv.tkinfo,"",@"SHT_NOTE"
	.sectionflags	@"SHF_NOTE_NV_TKINFO"
	.tkinfo
        /*0018*/ 	.word	0x00000002
        /*0030*/ 	.string	""
        /*0030*/ 	.string	"ptxas"
        /*0030*/ 	.string	"Cuda compilation tools, release 13.0, V13.0.88"
        /*0030*/ 	.string	"Build cuda_13.0.r13.0/compiler.36424714_0"
        /*0030*/ 	.string	"-arch sm_100 -m 64 "



//--------------------- .note.nv.cuinfo           --------------------------
	.section	.note.nv.cuinfo,"",@"SHT_NOTE"
	.sectionflags	@"SHF_NOTE_NV_CUINFO"
        /*0018*/ 	.short	0x0002
        /*001a*/ 	.short	0x0064
        /*001c*/ 	.short	0x0082
	.zero		2


//--------------------- .nv.info                  --------------------------
	.section	.nv.info,"",@"SHT_CUDA_INFO"
	.align	4


	//----- nvinfo : EIATTR_REGCOUNT
	.align		4
        /*0000*/ 	.byte	0x04, 0x2f
        /*0002*/ 	.short	(.L_1 - .L_0)
	.align		4
.L_0:
        /*0004*/ 	.word	index@(_Z12suma2D_SHMEMPfS_ii)
        /*0008*/ 	.word	0x0000000a


	//----- nvinfo : EIATTR_FRAME_SIZE
	.align		4
.L_1:
        /*000c*/ 	.byte	0x04, 0x11
        /*000e*/ 	.short	(.L_3 - .L_2)
	.align		4
.L_2:
        /*0010*/ 	.word	index@(_Z12suma2D_SHMEMPfS_ii)
        /*0014*/ 	.word	0x00000000


	//----- nvinfo : EIATTR_MIN_STACK_SIZE
	.align		4
.L_3:
        /*0018*/ 	.byte	0x04, 0x12
        /*001a*/ 	.short	(.L_5 - .L_4)
	.align		4
.L_4:
        /*001c*/ 	.word	index@(_Z12suma2D_SHMEMPfS_ii)
        /*0020*/ 	.word	0x00000000
.L_5:


//--------------------- .nv.compat                --------------------------
	.section	.nv.compat,"",@"SHT_CUDA_COMPAT_INFO"
	.align	4
        /*0000*/ 	.byte	0x02, 0x09, 0x00, 0x00, 0x02, 0x02, 0x01, 0x00, 0x02, 0x05, 0x05, 0x00, 0x03, 0x07, 0x01, 0x01
        /*0010*/ 	.byte	0x02, 0x03, 0x00, 0x00, 0x02, 0x06, 0x01, 0x00, 0x04, 0x0b, 0x08, 0x00, 0x09, 0x00, 0x00, 0x00
        /*0020*/ 	.byte	0x00, 0x00, 0x00, 0x00


//--------------------- .nv.info._Z12suma2D_SHMEMPfS_ii --------------------------
	.section	.nv.info._Z12suma2D_SHMEMPfS_ii,"",@"SHT_CUDA_INFO"
	.sectionflags	@""
	.align	4


	//----- nvinfo : EIATTR_CUDA_API_VERSION
	.align		4
        /*0000*/ 	.byte	0x04, 0x37
        /*0002*/ 	.short	(.L_7 - .L_6)
.L_6:
        /*0004*/ 	.word	0x00000082


	//----- nvinfo : EIATTR_KPARAM_INFO
	.align		4
.L_7:
        /*0008*/ 	.byte	0x04, 0x17
        /*000a*/ 	.short	(.L_9 - .L_8)
.L_8:
        /*000c*/ 	.word	0x00000000
        /*0010*/ 	.short	0x0003
        /*0012*/ 	.short	0x0014
        /*0014*/ 	.byte	0x00, 0xf0, 0x11, 0x00


	//----- nvinfo : EIATTR_KPARAM_INFO
	.align		4
.L_9:
        /*0018*/ 	.byte	0x04, 0x17
        /*001a*/ 	.short	(.L_11 - .L_10)
.L_10:
        /*001c*/ 	.word	0x00000000
        /*0020*/ 	.short	0x0002
        /*0022*/ 	.short	0x0010
        /*0024*/ 	.byte	0x00, 0xf0, 0x11, 0x00


	//----- nvinfo : EIATTR_KPARAM_INFO
	.align		4
.L_11:
        /*0028*/ 	.byte	0x04, 0x17
        /*002a*/ 	.short	(.L_13 - .L_12)
.L_12:
        /*002c*/ 	.word	0x00000000
        /*0030*/ 	.short	0x0001
        /*0032*/ 	.short	0x0008
        /*0034*/ 	.byte	0x00, 0xf5, 0x21, 0x00


	//----- nvinfo : EIATTR_KPARAM_INFO
	.align		4
.L_13:
        /*0038*/ 	.byte	0x04, 0x17
        /*003a*/ 	.short	(.L_15 - .L_14)
.L_14:
        /*003c*/ 	.word	0x00000000
        /*0040*/ 	.short	0x0000
        /*0042*/ 	.short	0x0000
        /*0044*/ 	.byte	0x00, 0xf5, 0x21, 0x00


	//----- nvinfo : EIATTR_SPARSE_MMA_MASK
	.align		4
.L_15:
        /*0048*/ 	.byte	0x03, 0x50
        /*004a*/ 	.short	0x0000


	//----- nvinfo : EIATTR_MAXREG_COUNT
	.align		4
        /*004c*/ 	.byte	0x03, 0x1b
        /*004e*/ 	.short	0x00ff


	//----- nvinfo : EIATTR_MERCURY_ISA_VERSION
	.align		4
        /*0050*/ 	.byte	0x03, 0x5f
        /*0052*/ 	.short	0x0101


	//----- nvinfo : EIATTR_VRC_CTA_INIT_COUNT
	.align		4
        /*0054*/ 	.byte	0x02, 0x4a
	.zero		1
	.zero		1


	//----- nvinfo : EIATTR_EXIT_INSTR_OFFSETS
	.align		4
        /*0058*/ 	.byte	0x04, 0x1c
        /*005a*/ 	.short	(.L_17 - .L_16)


	//   ....[0]....
.L_16:
        /*005c*/ 	.word	0x00000110


	//   ....[1]....
        /*0060*/ 	.word	0x00000170


	//----- nvinfo : EIATTR_CBANK_PARAM_SIZE
	.align		4
.L_17:
        /*0064*/ 	.byte	0x03, 0x19
        /*0066*/ 	.short	0x0018


	//----- nvinfo : EIATTR_PARAM_CBANK
	.align		4
        /*0068*/ 	.byte	0x04, 0x0a
        /*006a*/ 	.short	(.L_19 - .L_18)
	.align		4
.L_18:
        /*006c*/ 	.word	index@(.nv.constant0._Z12suma2D_SHMEMPfS_ii)
        /*0070*/ 	.short	0x0380
        /*0072*/ 	.short	0x0018


	//----- nvinfo : EIATTR_SW_WAR
	.align		4
.L_19:
        /*0074*/ 	.byte	0x04, 0x36
        /*0076*/ 	.short	(.L_21 - .L_20)
.L_20:
        /*0078*/ 	.word	0x00000008
.L_21:


//--------------------- .nv.callgraph             --------------------------
	.section	.nv.callgraph,"",@"SHT_CUDA_CALLGRAPH"
	.align	4
	.sectionentsize	8
	.align		4
        /*0000*/ 	.word	0x00000000
	.align		4
        /*0004*/ 	.word	0xffffffff
	.align		4
        /*0008*/ 	.word	0x00000000
	.align		4
        /*000c*/ 	.word	0xfffffffe
	.align		4
        /*0010*/ 	.word	0x00000000
	.align		4
        /*0014*/ 	.word	0xfffffffd
	.align		4
        /*0018*/ 	.word	0x00000000
	.align		4
        /*001c*/ 	.word	0xfffffffc


//--------------------- .text._Z12suma2D_SHMEMPfS_ii --------------------------
	.section	.text._Z12suma2D_SHMEMPfS_ii,"ax",@progbits
	.align	128
        .global         _Z12suma2D_SHMEMPfS_ii
        .type           _Z12suma2D_SHMEMPfS_ii,@function
        .size           _Z12suma2D_SHMEMPfS_ii,(.L_x_1 - _Z12suma2D_SHMEMPfS_ii)
        .other          _Z12suma2D_SHMEMPfS_ii,@"STO_CUDA_ENTRY STV_DEFAULT"
_Z12suma2D_SHMEMPfS_ii:
.text._Z12suma2D_SHMEMPfS_ii:
[----:B------:R-:W-:Y:S01]  /*0000*/  LDC R1, c[0x0][0x37c] ;  /* 0x0000df00ff017b82 */ /* 0x000fe20000000800 */
[----:B------:R-:W0:Y:S01]  /*0010*/  S2R R0, SR_TID.X ;  /* 0x0000000000007919 */ /* 0x000e220000002100 */
[----:B------:R-:W0:Y:S06]  /*0020*/  LDCU UR4, c[0x0][0x360] ;  /* 0x00006c00ff0477ac */ /* 0x000e2c0008000800 */
[----:B------:R-:W1:Y:S01]  /*0030*/  LDC.64 R2, c[0x0][0x388] ;  /* 0x0000e200ff027b82 */ /* 0x000e620000000a00 */
[----:B------:R-:W0:Y:S01]  /*0040*/  S2R R7, SR_CTAID.X ;  /* 0x0000000000077919 */ /* 0x000e220000002500 */
[----:B------:R-:W2:Y:S01]  /*0050*/  LDCU UR5, c[0x0][0x364] ;  /* 0x00006c80ff0577ac */ /* 0x000ea20008000800 */
[----:B------:R-:W2:Y:S01]  /*0060*/  S2R R5, SR_TID.Y ;  /* 0x0000000000057919 */ /* 0x000ea20000002200 */
[----:B------:R-:W3:Y:S01]  /*0070*/  LDCU UR8, c[0x0][0x390] ;  /* 0x00007200ff0877ac */ /* 0x000ee20008000800 */
[----:B------:R-:W2:Y:S01]  /*0080*/  S2R R4, SR_CTAID.Y ;  /* 0x0000000000047919 */ /* 0x000ea20000002600 */
[----:B------:R-:W4:Y:S01]  /*0090*/  LDCU.64 UR6, c[0x0][0x358] ;  /* 0x00006b00ff0677ac */ /* 0x000f220008000a00 */
[----:B0-----:R-:W-:Y:S01]  /*00a0*/  IMAD R0, R7, UR4, R0 ;  /* 0x0000000407007c24 */ /* 0x001fe2000f8e0200 */
[----:B---3--:R-:W-:Y:S01]  /*00b0*/  UIMAD UR4, UR8, UR8, URZ ;  /* 0x00000008080472a4 */ /* 0x008fe2000f8e02ff */
[----:B--2---:R-:W-:-:S04]  /*00c0*/  IMAD R5, R4, UR5, R5 ;  /* 0x0000000504057c24 */ /* 0x004fc8000f8e0205 */
[----:B------:R-:W-:-:S04]  /*00d0*/  IMAD R7, R5, UR8, R0 ;  /* 0x0000000805077c24 */ /* 0x000fc8000f8e0200 */
[C---:B-1----:R-:W-:Y:S01]  /*00e0*/  IMAD.WIDE R2, R7.reuse, 0x4, R2 ;  /* 0x0000000407027825 */ /* 0x042fe200078e0202 */
[----:B------:R-:W-:-:S04]  /*00f0*/  ISETP.GE.AND P0, PT, R7, UR4, PT ;  /* 0x0000000407007c0c */ /* 0x000fc8000bf06270 */
[----:B----4-:R0:W-:Y:S09]  /*0100*/  STG.E desc[UR6][R2.64], RZ ;  /* 0x000000ff02007986 */ /* 0x0101f2000c101906 */
[----:B------:R-:W-:Y:S05]  /*0110*/  @P0 EXIT ;  /* 0x000000000000094d */ /* 0x000fea0003800000 */
[----:B------:R-:W1:Y:S02]  /*0120*/  LDC.64 R4, c[0x0][0x380] ;  /* 0x0000e000ff047b82 */ /* 0x000e640000000a00 */
[----:B-1----:R-:W-:-:S06]  /*0130*/  IMAD.WIDE R4, R7, 0x4, R4 ;  /* 0x0000000407047825 */ /* 0x002fcc00078e0204 */
[----:B------:R-:W2:Y:S02]  /*0140*/  LDG.E R4, desc[UR6][R4.64] ;  /* 0x0000000604047981 */ /* 0x000ea4000c1e1900 */
[----:B--2---:R-:W-:-:S05]  /*0150*/  FADD R7, R4, 1 ;  /* 0x3f80000004077421 */ /* 0x004fca0000000000 */
[----:B------:R-:W-:Y:S01]  /*0160*/  STG.E desc[UR6][R2.64], R7 ;  /* 0x0000000702007986 */ /* 0x000fe2000c101906 */
[----:B------:R-:W-:Y:S05]  /*0170*/  EXIT ;  /* 0x000000000000794d */ /* 0x000fea0003800000 */
.L_x_0:
[----:B------:R-:W-:-:S00]  /*0180*/  BRA `(.L_x_0) ;  /* 0xfffffffc00fc7947 */ /* 0x000fc0000383ffff */
[----:B------:R-:W-:-:S00]  /*0190*/  NOP ;  /* 0x0000000000007918 */ /* 0x000fc00000000000 */
        /* <DEDUP_REMOVED lines=14> */
.L_x_1:


//--------------------- .nv.shared.reserved.0     --------------------------
	.section	.nv.shared.reserved.0,"aw",@nobits
	.weak		__nv_reservedSMEM_offset_0_alias
	.size		__nv_reservedSMEM_offset_0_alias, 0, 64
	.other		__nv_reservedSMEM_offset_0_alias,@"STO_CUDA_RESERVED_SHARED STV_DEFAULT"
__nv_reservedSMEM_offset_0_alias:
	.zero		0
	.zero		64


//--------------------- .nv.constant0._Z12suma2D_SHMEMPfS_ii --------------------------
	.section	.nv.constant0._Z12suma2D_SHMEMPfS_ii,"a",@progbits
	.sectionflags	@""
	.align	4
.nv.constant0._Z12suma2D_SHMEMPfS_ii:
	.zero		920


//--------------------- SYMBOLS --------------------------

	.type		.nv.reservedSmem.offset0,@object
	.size		.nv.reservedSmem.offset0,0x4
